//
// Generated by NVIDIA NVVM Compiler
//
// Compiler Build ID: CL-36424714
// Cuda compilation tools, release 13.0, V13.0.88
// Based on NVVM 20.0.0
//

.version 9.0
.target sm_100
.address_size 64

	// .globl	_Z3addPiS_S_S_S_S_S_

.visible .entry _Z3addPiS_S_S_S_S_S_(
	.param .u64 .ptr .align 1 _Z3addPiS_S_S_S_S_S__param_0,
	.param .u64 .ptr .align 1 _Z3addPiS_S_S_S_S_S__param_1,
	.param .u64 .ptr .align 1 _Z3addPiS_S_S_S_S_S__param_2,
	.param .u64 .ptr .align 1 _Z3addPiS_S_S_S_S_S__param_3,
	.param .u64 .ptr .align 1 _Z3addPiS_S_S_S_S_S__param_4,
	.param .u64 .ptr .align 1 _Z3addPiS_S_S_S_S_S__param_5,
	.param .u64 .ptr .align 1 _Z3addPiS_S_S_S_S_S__param_6
)
{
	.reg .pred 	%p<2>;
	.reg .b32 	%r<13>;
	.reg .b64 	%rd<24>;

	ld.param.u64 	%rd2, [_Z3addPiS_S_S_S_S_S__param_0];
	ld.param.u64 	%rd3, [_Z3addPiS_S_S_S_S_S__param_1];
	ld.param.u64 	%rd4, [_Z3addPiS_S_S_S_S_S__param_2];
	ld.param.u64 	%rd5, [_Z3addPiS_S_S_S_S_S__param_3];
	ld.param.u64 	%rd6, [_Z3addPiS_S_S_S_S_S__param_4];
	ld.param.u64 	%rd7, [_Z3addPiS_S_S_S_S_S__param_5];
	ld.param.u64 	%rd1, [_Z3addPiS_S_S_S_S_S__param_6];
	cvta.to.global.u64 	%rd8, %rd7;
	cvta.to.global.u64 	%rd9, %rd6;
	cvta.to.global.u64 	%rd10, %rd5;
	cvta.to.global.u64 	%rd11, %rd4;
	cvta.to.global.u64 	%rd12, %rd3;
	cvta.to.global.u64 	%rd13, %rd2;
	mov.u32 	%r1, %ctaid.x;
	mul.wide.u32 	%rd14, %r1, 4;
	add.s64 	%rd15, %rd13, %rd14;
	ld.global.u32 	%r2, [%rd15];
	add.s64 	%rd16, %rd12, %rd14;
	ld.global.u32 	%r3, [%rd16];
	add.s64 	%rd17, %rd11, %rd14;
	ld.global.u32 	%r4, [%rd17];
	add.s64 	%rd18, %rd10, %rd14;
	ld.global.u32 	%r5, [%rd18];
	add.s64 	%rd19, %rd9, %rd14;
	ld.global.u32 	%r6, [%rd19];
	add.s64 	%rd20, %rd8, %rd14;
	ld.global.u32 	%r7, [%rd20];
	bar.sync 	0;
	setp.gt.u32 	%p1, %r1, 1048575;
	@%p1 bra 	$L__BB0_2;
	cvta.to.global.u64 	%rd21, %rd1;
	add.s32 	%r8, %r3, %r2;
	add.s32 	%r9, %r4, %r8;
	add.s32 	%r10, %r5, %r9;
	add.s32 	%r11, %r6, %r10;
	add.s32 	%r12, %r7, %r11;
	add.s64 	%rd23, %rd21, %rd14;
	st.global.u32 	[%rd23], %r12;
$L__BB0_2:
	ret;

}


// ===== COMPILED SASS (sm_100) =====

	.target	sm_100

	.elftype	@"ET_EXEC"


//--------------------- .note.nv.tkinfo           --------------------------
	.section	.note.nv.tkinfo,"",@"SHT_NOTE"
	.sectionflags	@"SHF_NOTE_NV_TKINFO"
	.tkinfo
        /*0018*/ 	.word	0x00000002
        /*0030*/ 	.string	""
        /*0030*/ 	.string	"ptxas"
        /*0030*/ 	.string	"Cuda compilation tools, release 13.0, V13.0.88"
        /*0030*/ 	.string	"Build cuda_13.0.r13.0/compiler.36424714_0"
        /*0030*/ 	.string	"-arch sm_100 -m 64 "



//--------------------- .note.nv.cuinfo           --------------------------
	.section	.note.nv.cuinfo,"",@"SHT_NOTE"
	.sectionflags	@"SHF_NOTE_NV_CUINFO"
        /*0018*/ 	.short	0x0002
        /*001a*/ 	.short	0x0064
        /*001c*/ 	.short	0x0082
	.zero		2


//--------------------- .nv.info                  --------------------------
	.section	.nv.info,"",@"SHT_CUDA_INFO"
	.align	4


	//----- nvinfo : EIATTR_REGCOUNT
	.align		4
        /*0000*/ 	.byte	0x04, 0x2f
        /*0002*/ 	.short	(.L_1 - .L_0)
	.align		4
.L_0:
        /*0004*/ 	.word	index@(_Z3addPiS_S_S_S_S_S_)
        /*0008*/ 	.word	0x00000011


	//----- nvinfo : EIATTR_FRAME_SIZE
	.align		4
.L_1:
        /*000c*/ 	.byte	0x04, 0x11
        /*000e*/ 	.short	(.L_3 - .L_2)
	.align		4
.L_2:
        /*0010*/ 	.word	index@(_Z3addPiS_S_S_S_S_S_)
        /*0014*/ 	.word	0x00000000


	//----- nvinfo : EIATTR_MIN_STACK_SIZE
	.align		4
.L_3:
        /*0018*/ 	.byte	0x04, 0x12
        /*001a*/ 	.short	(.L_5 - .L_4)
	.align		4
.L_4:
        /*001c*/ 	.word	index@(_Z3addPiS_S_S_S_S_S_)
        /*0020*/ 	.word	0x00000000
.L_5:


//--------------------- .nv.compat                --------------------------
	.section	.nv.compat,"",@"SHT_CUDA_COMPAT_INFO"
	.align	4
        /*0000*/ 	.byte	0x02, 0x09, 0x00, 0x00, 0x02, 0x02, 0x01, 0x00, 0x02, 0x05, 0x05, 0x00, 0x03, 0x07, 0x01, 0x01
        /*0010*/ 	.byte	0x02, 0x03, 0x00, 0x00, 0x02, 0x06, 0x01, 0x00, 0x04, 0x0b, 0x08, 0x00, 0x09, 0x00, 0x00, 0x00
        /*0020*/ 	.byte	0x00, 0x00, 0x00, 0x00


//--------------------- .nv.info._Z3addPiS_S_S_S_S_S_ --------------------------
	.section	.nv.info._Z3addPiS_S_S_S_S_S_,"",@"SHT_CUDA_INFO"
	.sectionflags	@""
	.align	4


	//----- nvinfo : EIATTR_CUDA_API_VERSION
	.align		4
        /*0000*/ 	.byte	0x04, 0x37
        /*0002*/ 	.short	(.L_7 - .L_6)
.L_6:
        /*0004*/ 	.word	0x00000082


	//----- nvinfo : EIATTR_KPARAM_INFO
	.align		4
.L_7:
        /*0008*/ 	.byte	0x04, 0x17
        /*000a*/ 	.short	(.L_9 - .L_8)
.L_8:
        /*000c*/ 	.word	0x00000000
        /*0010*/ 	.short	0x0006
        /*0012*/ 	.short	0x0030
        /*0014*/ 	.byte	0x00, 0xf5, 0x21, 0x00


	//----- nvinfo : EIATTR_KPARAM_INFO
	.align		4
.L_9:
        /*0018*/ 	.byte	0x04, 0x17
        /*001a*/ 	.short	(.L_11 - .L_10)
.L_10:
        /*001c*/ 	.word	0x00000000
        /*0020*/ 	.short	0x0005
        /*0022*/ 	.short	0x0028
        /*0024*/ 	.byte	0x00, 0xf5, 0x21, 0x00


	//----- nvinfo : EIATTR_KPARAM_INFO
	.align		4
.L_11:
        /*0028*/ 	.byte	0x04, 0x17
        /*002a*/ 	.short	(.L_13 - .L_12)
.L_12:
        /*002c*/ 	.word	0x00000000
        /*0030*/ 	.short	0x0004
        /*0032*/ 	.short	0x0020
        /*0034*/ 	.byte	0x00, 0xf5, 0x21, 0x00


	//----- nvinfo : EIATTR_KPARAM_INFO
	.align		4
.L_13:
        /*0038*/ 	.byte	0x04, 0x17
        /*003a*/ 	.short	(.L_15 - .L_14)
.L_14:
        /*003c*/ 	.word	0x00000000
        /*0040*/ 	.short	0x0003
        /*0042*/ 	.short	0x0018
        /*0044*/ 	.byte	0x00, 0xf5, 0x21, 0x00


	//----- nvinfo : EIATTR_KPARAM_INFO
	.align		4
.L_15:
        /*0048*/ 	.byte	0x04, 0x17
        /*004a*/ 	.short	(.L_17 - .L_16)
.L_16:
        /*004c*/ 	.word	0x00000000
        /*0050*/ 	.short	0x0002
        /*0052*/ 	.short	0x0010
        /*0054*/ 	.byte	0x00, 0xf5, 0x21, 0x00


	//----- nvinfo : EIATTR_KPARAM_INFO
	.align		4
.L_17:
        /*0058*/ 	.byte	0x04, 0x17
        /*005a*/ 	.short	(.L_19 - .L_18)
.L_18:
        /*005c*/ 	.word	0x00000000
        /*0060*/ 	.short	0x0001
        /*0062*/ 	.short	0x0008
        /*0064*/ 	.byte	0x00, 0xf5, 0x21, 0x00


	//----- nvinfo : EIATTR_KPARAM_INFO
	.align		4
.L_19:
        /*0068*/ 	.byte	0x04, 0x17
        /*006a*/ 	.short	(.L_21 - .L_20)
.L_20:
        /*006c*/ 	.word	0x00000000
        /*0070*/ 	.short	0x0000
        /*0072*/ 	.short	0x0000
        /*0074*/ 	.byte	0x00, 0xf5, 0x21, 0x00


	//----- nvinfo : EIATTR_SPARSE_MMA_MASK
	.align		4
.L_21:
        /*0078*/ 	.byte	0x03, 0x50
        /*007a*/ 	.short	0x0000


	//----- nvinfo : EIATTR_MAXREG_COUNT
	.align		4
        /*007c*/ 	.byte	0x03, 0x1b
        /*007e*/ 	.short	0x00ff


	//----- nvinfo : EIATTR_NUM_BARRIERS
	.align		4
        /*0080*/ 	.byte	0x02, 0x4c
        /*0082*/ 	.byte	0x01
	.zero		1


	//----- nvinfo : EIATTR_MERCURY_ISA_VERSION
	.align		4
        /*0084*/ 	.byte	0x03, 0x5f
        /*0086*/ 	.short	0x0101


	//----- nvinfo : EIATTR_VRC_CTA_INIT_COUNT
	.align		4
        /*0088*/ 	.byte	0x02, 0x4a
	.zero		1
	.zero		1


	//----- nvinfo : EIATTR_EXIT_INSTR_OFFSETS
	.align		4
        /*008c*/ 	.byte	0x04, 0x1c
        /*008e*/ 	.short	(.L_23 - .L_22)


	//   ....[0]....
.L_22:
        /*0090*/ 	.word	0x00000170


	//   ....[1]....
        /*0094*/ 	.word	0x000001e0


	//----- nvinfo : EIATTR_CBANK_PARAM_SIZE
	.align		4
.L_23:
        /*0098*/ 	.byte	0x03, 0x19
        /*009a*/ 	.short	0x0038


	//----- nvinfo : EIATTR_PARAM_CBANK
	.align		4
        /*009c*/ 	.byte	0x04, 0x0a
        /*009e*/ 	.short	(.L_25 - .L_24)
	.align		4
.L_24:
        /*00a0*/ 	.word	index@(.nv.constant0._Z3addPiS_S_S_S_S_S_)
        /*00a4*/ 	.short	0x0380
        /*00a6*/ 	.short	0x0038


	//----- nvinfo : EIATTR_SW_WAR
	.align		4
.L_25:
        /*00a8*/ 	.byte	0x04, 0x36
        /*00aa*/ 	.short	(.L_27 - .L_26)
.L_26:
        /*00ac*/ 	.word	0x00000008
.L_27:


//--------------------- .nv.callgraph             --------------------------
	.section	.nv.callgraph,"",@"SHT_CUDA_CALLGRAPH"
	.align	4
	.sectionentsize	8
	.align		4
        /*0000*/ 	.word	0x00000000
	.align		4
        /*0004*/ 	.word	0xffffffff
	.align		4
        /*0008*/ 	.word	0x00000000
	.align		4
        /*000c*/ 	.word	0xfffffffe
	.align		4
        /*0010*/ 	.word	0x00000000
	.align		4
        /*0014*/ 	.word	0xfffffffd
	.align		4
        /*0018*/ 	.word	0x00000000
	.align		4
        /*001c*/ 	.word	0xfffffffc


//--------------------- .text._Z3addPiS_S_S_S_S_S_ --------------------------
	.section	.text._Z3addPiS_S_S_S_S_S_,"ax",@progbits
	.align	128
        .global         _Z3addPiS_S_S_S_S_S_
        .type           _Z3addPiS_S_S_S_S_S_,@function
        .size           _Z3addPiS_S_S_S_S_S_,(.L_x_1 - _Z3addPiS_S_S_S_S_S_)
        .other          _Z3addPiS_S_S_S_S_S_,@"STO_CUDA_ENTRY STV_DEFAULT"
_Z3addPiS_S_S_S_S_S_:
.text._Z3addPiS_S_S_S_S_S_:
[----:B------:R-:W-:Y:S01]  /*0000*/  LDC R1, c[0x0][0x37c] ;  /* 0x0000df00ff017b82 */ /* 0x000fe20000000800 */
[----:B------:R-:W0:Y:S07]  /*0010*/  S2R R0, SR_CTAID.X ;  /* 0x0000000000007919 */ /* 0x000e2e0000002500 */
[----:B------:R-:W0:Y:S01]  /*0020*/  LDC.64 R4, c[0x0][0x380] ;  /* 0x0000e000ff047b82 */ /* 0x000e220000000a00 */
[----:B------:R-:W1:Y:S07]  /*0030*/  LDCU.64 UR4, c[0x0][0x358] ;  /* 0x00006b00ff0477ac */ /* 0x000e6e0008000a00 */
[----:B------:R-:W2:Y:S08]  /*0040*/  LDC.64 R6, c[0x0][0x388] ;  /* 0x0000e200ff067b82 */ /* 0x000eb00000000a00 */
[----:B------:R-:W3:Y:S08]  /*0050*/  LDC.64 R8, c[0x0][0x390] ;  /* 0x0000e400ff087b82 */ /* 0x000ef00000000a00 */
[----:B------:R-:W4:Y:S01]  /*0060*/  LDC.64 R10, c[0x0][0x398] ;  /* 0x0000e600ff0a7b82 */ /* 0x000f220000000a00 */
[----:B0-----:R-:W-:-:S07]  /*0070*/  IMAD.WIDE.U32 R4, R0, 0x4, R4 ;  /* 0x0000000400047825 */ /* 0x001fce00078e0004 */
[----:B------:R-:W0:Y:S01]  /*0080*/  LDC.64 R12, c[0x0][0x3a0] ;  /* 0x0000e800ff0c7b82 */ /* 0x000e220000000a00 */
[C---:B--2---:R-:W-:Y:S01]  /*0090*/  IMAD.WIDE.U32 R6, R0.reuse, 0x4, R6 ;  /* 0x0000000400067825 */ /* 0x044fe200078e0006 */
[----:B-1----:R1:W5:Y:S06]  /*00a0*/  LDG.E R4, desc[UR4][R4.64] ;  /* 0x0000000404047981 */ /* 0x00236c000c1e1900 */
[----:B------:R-:W2:Y:S01]  /*00b0*/  LDC.64 R2, c[0x0][0x3a8] ;  /* 0x0000ea00ff027b82 */ /* 0x000ea20000000a00 */
[C---:B---3--:R-:W-:Y:S01]  /*00c0*/  IMAD.WIDE.U32 R8, R0.reuse, 0x4, R8 ;  /* 0x0000000400087825 */ /* 0x048fe200078e0008 */
[----:B------:R1:W5:Y:S05]  /*00d0*/  LDG.E R7, desc[UR4][R6.64] ;  /* 0x0000000406077981 */ /* 0x00036a000c1e1900 */
[----:B------:R1:W5:Y:S01]  /*00e0*/  LDG.E R8, desc[UR4][R8.64] ;  /* 0x0000000408087981 */ /* 0x000362000c1e1900 */
[----:B----4-:R-:W-:-:S06]  /*00f0*/  IMAD.WIDE.U32 R10, R0, 0x4, R10 ;  /* 0x00000004000a7825 */ /* 0x010fcc00078e000a */
[----:B------:R1:W5:Y:S01]  /*0100*/  LDG.E R10, desc[UR4][R10.64] ;  /* 0x000000040a0a7981 */ /* 0x000362000c1e1900 */
[----:B0-----:R-:W-:-:S06]  /*0110*/  IMAD.WIDE.U32 R12, R0, 0x4, R12 ;  /* 0x00000004000c7825 */ /* 0x001fcc00078e000c */
[----:B------:R1:W5:Y:S01]  /*0120*/  LDG.E R13, desc[UR4][R12.64] ;  /* 0x000000040c0d7981 */ /* 0x000362000c1e1900 */
[----:B--2---:R-:W-:-:S05]  /*0130*/  IMAD.WIDE.U32 R2, R0, 0x4, R2 ;  /* 0x0000000400027825 */ /* 0x004fca00078e0002 */
[----:B------:R1:W5:Y:S01]  /*0140*/  LDG.E R14, desc[UR4][R2.64] ;  /* 0x00000004020e7981 */ /* 0x000362000c1e1900 */
[----:B------:R-:W-:Y:S01]  /*0150*/  BAR.SYNC.DEFER_BLOCKING 0x0 ;  /* 0x0000000000007b1d */ /* 0x000fe20000010000 */
[----:B------:R-:W-:-:S13]  /*0160*/  ISETP.GT.U32.AND P0, PT, R0, 0xfffff, PT ;  /* 0x000fffff0000780c */ /* 0x000fda0003f04070 */
[----:B-1----:R-:W-:Y:S05]  /*0170*/  @P0 EXIT ;  /* 0x000000000000094d */ /* 0x002fea0003800000 */
[----:B------:R-:W0:Y:S01]  /*0180*/  LDC.64 R2, c[0x0][0x3b0] ;  /* 0x0000ec00ff027b82 */ /* 0x000e220000000a00 */
[----:B-----5:R-:W-:-:S04]  /*0190*/  IADD3 R4, PT, PT, R8, R7, R4 ;  /* 0x0000000708047210 */ /* 0x020fc80007ffe004 */
[----:B------:R-:W-:-:S04]  /*01a0*/  IADD3 R13, PT, PT, R13, R10, R4 ;  /* 0x0000000a0d0d7210 */ /* 0x000fc80007ffe004 */
[----:B------:R-:W-:Y:S01]  /*01b0*/  IADD3 R13, PT, PT, R14, R13, RZ ;  /* 0x0000000d0e0d7210 */ /* 0x000fe20007ffe0ff */
[----:B0-----:R-:W-:-:S05]  /*01c0*/  IMAD.WIDE.U32 R2, R0, 0x4, R2 ;  /* 0x0000000400027825 */ /* 0x001fca00078e0002 */
[----:B------:R-:W-:Y:S01]  /*01d0*/  STG.E desc[UR4][R2.64], R13 ;  /* 0x0000000d02007986 */ /* 0x000fe2000c101904 */
[----:B------:R-:W-:Y:S05]  /*01e0*/  EXIT ;  /* 0x000000000000794d */ /* 0x000fea0003800000 */
.L_x_0:
[----:B------:R-:W-:-:S00]  /*01f0*/  BRA `(.L_x_0) ;  /* 0xfffffffc00fc7947 */ /* 0x000fc0000383ffff */
[----:B------:R-:W-:-:S00]  /*0200*/  NOP ;  /* 0x0000000000007918 */ /* 0x000fc00000000000 */
[----:B------:R-:W-:-:S00]  /*0210*/  NOP ;  /* 0x0000000000007918 */ /* 0x000fc00000000000 */
[----:B------:R-:W-:-:S00]  /*0220*/  NOP ;  /* 0x0000000000007918 */ /* 0x000fc00000000000 */
[----:B------:R-:W-:-:S00]  /*0230*/  NOP ;  /* 0x0000000000007918 */ /* 0x000fc00000000000 */
[----:B------:R-:W-:-:S00]  /*0240*/  NOP ;  /* 0x0000000000007918 */ /* 0x000fc00000000000 */
[----:B------:R-:W-:-:S00]  /*0250*/  NOP ;  /* 0x0000000000007918 */ /* 0x000fc00000000000 */
[----:B------:R-:W-:-:S00]  /*0260*/  NOP ;  /* 0x0000000000007918 */ /* 0x000fc00000000000 */
[----:B------:R-:W-:-:S00]  /*0270*/  NOP ;  /* 0x0000000000007918 */ /* 0x000fc00000000000 */
.L_x_1:


//--------------------- .nv.shared.reserved.0     --------------------------
	.section	.nv.shared.reserved.0,"aw",@nobits
	.weak		__nv_reservedSMEM_offset_0_alias
	.size		__nv_reservedSMEM_offset_0_alias, 0, 64
	.other		__nv_reservedSMEM_offset_0_alias,@"STO_CUDA_RESERVED_SHARED STV_DEFAULT"
__nv_reservedSMEM_offset_0_alias:
	.zero		0
	.zero		64


//--------------------- .nv.constant0._Z3addPiS_S_S_S_S_S_ --------------------------
	.section	.nv.constant0._Z3addPiS_S_S_S_S_S_,"a",@progbits
	.sectionflags	@""
	.align	4
.nv.constant0._Z3addPiS_S_S_S_S_S_:
	.zero		952


//--------------------- SYMBOLS --------------------------

	.type		.nv.reservedSmem.offset0,@object
	.size		.nv.reservedSmem.offset0,0x4
